//
// Generated by NVIDIA NVVM Compiler
//
// Compiler Build ID: CL-36424714
// Cuda compilation tools, release 13.0, V13.0.88
// Based on NVVM 20.0.0
//

.version 9.0
.target sm_100
.address_size 64

	// .globl	toComplexAndFlipKernel

.visible .entry toComplexAndFlipKernel(
	.param .u32 toComplexAndFlipKernel_param_0,
	.param .u32 toComplexAndFlipKernel_param_1,
	.param .u64 .ptr .align 1 toComplexAndFlipKernel_param_2,
	.param .u64 .ptr .align 1 toComplexAndFlipKernel_param_3
)
{
	.reg .pred 	%p<3>;
	.reg .b32 	%r<19>;
	.reg .b32 	%f<2>;
	.reg .b64 	%rd<9>;

	ld.param.u32 	%r4, [toComplexAndFlipKernel_param_0];
	ld.param.u32 	%r5, [toComplexAndFlipKernel_param_1];
	ld.param.u64 	%rd1, [toComplexAndFlipKernel_param_2];
	ld.param.u64 	%rd2, [toComplexAndFlipKernel_param_3];
	mov.u32 	%r6, %tid.y;
	mov.u32 	%r7, %tid.x;
	min.s32 	%r1, %r5, 1024;
	min.s32 	%r8, %r5, 32;
	mad.lo.s32 	%r2, %r8, %r6, %r7;
	setp.ge.s32 	%p1, %r2, %r1;
	@%p1 bra 	$L__BB0_3;
	mov.u32 	%r9, %ctaid.x;
	mad.lo.s32 	%r3, %r1, %r9, %r2;
	setp.ge.s32 	%p2, %r3, %r5;
	@%p2 bra 	$L__BB0_3;
	mov.u32 	%r10, %ctaid.y;
	not.b32 	%r11, %r10;
	add.s32 	%r12, %r4, %r11;
	not.b32 	%r13, %r3;
	mad.lo.s32 	%r14, %r5, %r10, %r3;
	cvta.to.global.u64 	%rd3, %rd2;
	mul.wide.s32 	%rd4, %r14, 4;
	add.s64 	%rd5, %rd3, %rd4;
	ld.global.f32 	%f1, [%rd5];
	mad.lo.s32 	%r15, %r12, %r5, %r5;
	add.s32 	%r16, %r15, %r13;
	shl.b32 	%r17, %r16, 1;
	cvta.to.global.u64 	%rd6, %rd1;
	mul.wide.s32 	%rd7, %r17, 4;
	add.s64 	%rd8, %rd6, %rd7;
	st.global.f32 	[%rd8], %f1;
	mov.b32 	%r18, 0;
	st.global.u32 	[%rd8+4], %r18;
$L__BB0_3:
	ret;

}


// ===== COMPILED SASS (sm_100) =====

	.target	sm_100

	.elftype	@"ET_EXEC"


//--------------------- .note.nv.tkinfo           --------------------------
	.section	.note.nv.tkinfo,"",@"SHT_NOTE"
	.sectionflags	@"SHF_NOTE_NV_TKINFO"
	.tkinfo
        /*0018*/ 	.word	0x00000002
        /*0030*/ 	.string	""
        /*0030*/ 	.string	"ptxas"
        /*0030*/ 	.string	"Cuda compilation tools, release 13.0, V13.0.88"
        /*0030*/ 	.string	"Build cuda_13.0.r13.0/compiler.36424714_0"
        /*0030*/ 	.string	"-arch sm_100 -m 64 "



//--------------------- .note.nv.cuinfo           --------------------------
	.section	.note.nv.cuinfo,"",@"SHT_NOTE"
	.sectionflags	@"SHF_NOTE_NV_CUINFO"
        /*0018*/ 	.short	0x0002
        /*001a*/ 	.short	0x0064
        /*001c*/ 	.short	0x0082
	.zero		2


//--------------------- .nv.info                  --------------------------
	.section	.nv.info,"",@"SHT_CUDA_INFO"
	.align	4


	//----- nvinfo : EIATTR_REGCOUNT
	.align		4
        /*0000*/ 	.byte	0x04, 0x2f
        /*0002*/ 	.short	(.L_1 - .L_0)
	.align		4
.L_0:
        /*0004*/ 	.word	index@(toComplexAndFlipKernel)
        /*0008*/ 	.word	0x0000000e


	//----- nvinfo : EIATTR_FRAME_SIZE
	.align		4
.L_1:
        /*000c*/ 	.byte	0x04, 0x11
        /*000e*/ 	.short	(.L_3 - .L_2)
	.align		4
.L_2:
        /*0010*/ 	.word	index@(toComplexAndFlipKernel)
        /*0014*/ 	.word	0x00000000


	//----- nvinfo : EIATTR_MIN_STACK_SIZE
	.align		4
.L_3:
        /*0018*/ 	.byte	0x04, 0x12
        /*001a*/ 	.short	(.L_5 - .L_4)
	.align		4
.L_4:
        /*001c*/ 	.word	index@(toComplexAndFlipKernel)
        /*0020*/ 	.word	0x00000000
.L_5:


//--------------------- .nv.compat                --------------------------
	.section	.nv.compat,"",@"SHT_CUDA_COMPAT_INFO"
	.align	4
        /*0000*/ 	.byte	0x02, 0x09, 0x00, 0x00, 0x02, 0x02, 0x01, 0x00, 0x02, 0x05, 0x05, 0x00, 0x03, 0x07, 0x01, 0x01
        /*0010*/ 	.byte	0x02, 0x03, 0x00, 0x00, 0x02, 0x06, 0x01, 0x00, 0x04, 0x0b, 0x08, 0x00, 0x09, 0x00, 0x00, 0x00
        /*0020*/ 	.byte	0x00, 0x00, 0x00, 0x00


//--------------------- .nv.info.toComplexAndFlipKernel --------------------------
	.section	.nv.info.toComplexAndFlipKernel,"",@"SHT_CUDA_INFO"
	.sectionflags	@""
	.align	4


	//----- nvinfo : EIATTR_CUDA_API_VERSION
	.align		4
        /*0000*/ 	.byte	0x04, 0x37
        /*0002*/ 	.short	(.L_7 - .L_6)
.L_6:
        /*0004*/ 	.word	0x00000082


	//----- nvinfo : EIATTR_KPARAM_INFO
	.align		4
.L_7:
        /*0008*/ 	.byte	0x04, 0x17
        /*000a*/ 	.short	(.L_9 - .L_8)
.L_8:
        /*000c*/ 	.word	0x00000000
        /*0010*/ 	.short	0x0003
        /*0012*/ 	.short	0x0010
        /*0014*/ 	.byte	0x00, 0xf5, 0x21, 0x00


	//----- nvinfo : EIATTR_KPARAM_INFO
	.align		4
.L_9:
        /*0018*/ 	.byte	0x04, 0x17
        /*001a*/ 	.short	(.L_11 - .L_10)
.L_10:
        /*001c*/ 	.word	0x00000000
        /*0020*/ 	.short	0x0002
        /*0022*/ 	.short	0x0008
        /*0024*/ 	.byte	0x00, 0xf5, 0x21, 0x00


	//----- nvinfo : EIATTR_KPARAM_INFO
	.align		4
.L_11:
        /*0028*/ 	.byte	0x04, 0x17
        /*002a*/ 	.short	(.L_13 - .L_12)
.L_12:
        /*002c*/ 	.word	0x00000000
        /*0030*/ 	.short	0x0001
        /*0032*/ 	.short	0x0004
        /*0034*/ 	.byte	0x00, 0xf0, 0x11, 0x00


	//----- nvinfo : EIATTR_KPARAM_INFO
	.align		4
.L_13:
        /*0038*/ 	.byte	0x04, 0x17
        /*003a*/ 	.short	(.L_15 - .L_14)
.L_14:
        /*003c*/ 	.word	0x00000000
        /*0040*/ 	.short	0x0000
        /*0042*/ 	.short	0x0000
        /*0044*/ 	.byte	0x00, 0xf0, 0x11, 0x00


	//----- nvinfo : EIATTR_SPARSE_MMA_MASK
	.align		4
.L_15:
        /*0048*/ 	.byte	0x03, 0x50
        /*004a*/ 	.short	0x0000


	//----- nvinfo : EIATTR_MAXREG_COUNT
	.align		4
        /*004c*/ 	.byte	0x03, 0x1b
        /*004e*/ 	.short	0x00ff


	//----- nvinfo : EIATTR_MERCURY_ISA_VERSION
	.align		4
        /*0050*/ 	.byte	0x03, 0x5f
        /*0052*/ 	.short	0x0101


	//----- nvinfo : EIATTR_VRC_CTA_INIT_COUNT
	.align		4
        /*0054*/ 	.byte	0x02, 0x4a
	.zero		1
	.zero		1


	//----- nvinfo : EIATTR_EXIT_INSTR_OFFSETS
	.align		4
        /*0058*/ 	.byte	0x04, 0x1c
        /*005a*/ 	.short	(.L_17 - .L_16)


	//   ....[0]....
.L_16:
        /*005c*/ 	.word	0x00000080


	//   ....[1]....
        /*0060*/ 	.word	0x000000c0


	//   ....[2]....
        /*0064*/ 	.word	0x000001e0


	//----- nvinfo : EIATTR_CBANK_PARAM_SIZE
	.align		4
.L_17:
        /*0068*/ 	.byte	0x03, 0x19
        /*006a*/ 	.short	0x0018


	//----- nvinfo : EIATTR_PARAM_CBANK
	.align		4
        /*006c*/ 	.byte	0x04, 0x0a
        /*006e*/ 	.short	(.L_19 - .L_18)
	.align		4
.L_18:
        /*0070*/ 	.word	index@(.nv.constant0.toComplexAndFlipKernel)
        /*0074*/ 	.short	0x0380
        /*0076*/ 	.short	0x0018


	//----- nvinfo : EIATTR_SW_WAR
	.align		4
.L_19:
        /*0078*/ 	.byte	0x04, 0x36
        /*007a*/ 	.short	(.L_21 - .L_20)
.L_20:
        /*007c*/ 	.word	0x00000008
.L_21:


//--------------------- .nv.callgraph             --------------------------
	.section	.nv.callgraph,"",@"SHT_CUDA_CALLGRAPH"
	.align	4
	.sectionentsize	8
	.align		4
        /*0000*/ 	.word	0x00000000
	.align		4
        /*0004*/ 	.word	0xffffffff
	.align		4
        /*0008*/ 	.word	0x00000000
	.align		4
        /*000c*/ 	.word	0xfffffffe
	.align		4
        /*0010*/ 	.word	0x00000000
	.align		4
        /*0014*/ 	.word	0xfffffffd
	.align		4
        /*0018*/ 	.word	0x00000000
	.align		4
        /*001c*/ 	.word	0xfffffffc


//--------------------- .text.toComplexAndFlipKernel --------------------------
	.section	.text.toComplexAndFlipKernel,"ax",@progbits
	.align	128
        .global         toComplexAndFlipKernel
        .type           toComplexAndFlipKernel,@function
        .size           toComplexAndFlipKernel,(.L_x_1 - toComplexAndFlipKernel)
        .other          toComplexAndFlipKernel,@"STO_CUDA_ENTRY STV_DEFAULT"
toComplexAndFlipKernel:
.text.toComplexAndFlipKernel:
[----:B------:R-:W-:Y:S01]  /*0000*/  LDC R1, c[0x0][0x37c] ;  /* 0x0000df00ff017b82 */ /* 0x000fe20000000800 */
[----:B------:R-:W0:Y:S07]  /*0010*/  S2R R3, SR_TID.Y ;  /* 0x0000000000037919 */ /* 0x000e2e0000002200 */
[----:B------:R-:W1:Y:S01]  /*0020*/  LDC R9, c[0x0][0x384] ;  /* 0x0000e100ff097b82 */ /* 0x000e620000000800 */
[----:B------:R-:W0:Y:S01]  /*0030*/  S2R R2, SR_TID.X ;  /* 0x0000000000027919 */ /* 0x000e220000002100 */
[----:B-1----:R-:W-:-:S05]  /*0040*/  VIMNMX R0, PT, PT, R9, 0x20, PT ;  /* 0x0000002009007848 */ /* 0x002fca0003fe0100 */
[----:B0-----:R-:W-:Y:S01]  /*0050*/  IMAD R3, R0, R3, R2 ;  /* 0x0000000300037224 */ /* 0x001fe200078e0202 */
[----:B------:R-:W-:-:S04]  /*0060*/  VIMNMX R0, PT, PT, R9, 0x400, PT ;  /* 0x0000040009007848 */ /* 0x000fc80003fe0100 */
[----:B------:R-:W-:-:S13]  /*0070*/  ISETP.GE.AND P0, PT, R3, R0, PT ;  /* 0x000000000300720c */ /* 0x000fda0003f06270 */
[----:B------:R-:W-:Y:S05]  /*0080*/  @P0 EXIT ;  /* 0x000000000000094d */ /* 0x000fea0003800000 */
[----:B------:R-:W0:Y:S02]  /*0090*/  S2UR UR4, SR_CTAID.X ;  /* 0x00000000000479c3 */ /* 0x000e240000002500 */
[----:B0-----:R-:W-:-:S05]  /*00a0*/  IMAD R0, R0, UR4, R3 ;  /* 0x0000000400007c24 */ /* 0x001fca000f8e0203 */
[----:B------:R-:W-:-:S13]  /*00b0*/  ISETP.GE.AND P0, PT, R0, R9, PT ;  /* 0x000000090000720c */ /* 0x000fda0003f06270 */
[----:B------:R-:W-:Y:S05]  /*00c0*/  @P0 EXIT ;  /* 0x000000000000094d */ /* 0x000fea0003800000 */
[----:B------:R-:W0:Y:S01]  /*00d0*/  S2R R7, SR_CTAID.Y ;  /* 0x0000000000077919 */ /* 0x000e220000002600 */
[----:B------:R-:W1:Y:S01]  /*00e0*/  LDC.64 R2, c[0x0][0x390] ;  /* 0x0000e400ff027b82 */ /* 0x000e620000000a00 */
[----:B------:R-:W2:Y:S07]  /*00f0*/  LDCU.64 UR4, c[0x0][0x358] ;  /* 0x00006b00ff0477ac */ /* 0x000eae0008000a00 */
[----:B------:R-:W3:Y:S01]  /*0100*/  LDC R11, c[0x0][0x380] ;  /* 0x0000e000ff0b7b82 */ /* 0x000ee20000000800 */
[----:B0-----:R-:W-:-:S04]  /*0110*/  IMAD R5, R7, R9, R0 ;  /* 0x0000000907057224 */ /* 0x001fc800078e0200 */
[----:B-1----:R-:W-:Y:S01]  /*0120*/  IMAD.WIDE R2, R5, 0x4, R2 ;  /* 0x0000000405027825 */ /* 0x002fe200078e0202 */
[----:B------:R-:W-:Y:S02]  /*0130*/  LOP3.LUT R6, RZ, R7, RZ, 0x33, !PT ;  /* 0x00000007ff067212 */ /* 0x000fe400078e33ff */
[----:B------:R-:W0:Y:S03]  /*0140*/  LDC.64 R4, c[0x0][0x388] ;  /* 0x0000e200ff047b82 */ /* 0x000e260000000a00 */
[----:B--2---:R-:W2:Y:S01]  /*0150*/  LDG.E R3, desc[UR4][R2.64] ;  /* 0x0000000402037981 */ /* 0x004ea2000c1e1900 */
[----:B---3--:R-:W-:Y:S02]  /*0160*/  IADD3 R6, PT, PT, R6, R11, RZ ;  /* 0x0000000b06067210 */ /* 0x008fe40007ffe0ff */
[----:B------:R-:W-:-:S03]  /*0170*/  LOP3.LUT R0, RZ, R0, RZ, 0x33, !PT ;  /* 0x00000000ff007212 */ /* 0x000fc600078e33ff */
[----:B------:R-:W-:-:S05]  /*0180*/  IMAD R7, R6, R9, R9 ;  /* 0x0000000906077224 */ /* 0x000fca00078e0209 */
[----:B------:R-:W-:-:S04]  /*0190*/  IADD3 R0, PT, PT, R0, R7, RZ ;  /* 0x0000000700007210 */ /* 0x000fc80007ffe0ff */
[----:B------:R-:W-:-:S05]  /*01a0*/  SHF.L.U32 R7, R0, 0x1, RZ ;  /* 0x0000000100077819 */ /* 0x000fca00000006ff */
[----:B0-----:R-:W-:-:S05]  /*01b0*/  IMAD.WIDE R4, R7, 0x4, R4 ;  /* 0x0000000407047825 */ /* 0x001fca00078e0204 */
[----:B------:R-:W-:Y:S04]  /*01c0*/  STG.E desc[UR4][R4.64+0x4], RZ ;  /* 0x000004ff04007986 */ /* 0x000fe8000c101904 */
[----:B--2---:R-:W-:Y:S01]  /*01d0*/  STG.E desc[UR4][R4.64], R3 ;  /* 0x0000000304007986 */ /* 0x004fe2000c101904 */
[----:B------:R-:W-:Y:S05]  /*01e0*/  EXIT ;  /* 0x000000000000794d */ /* 0x000fea0003800000 */
.L_x_0:
[----:B------:R-:W-:-:S00]  /*01f0*/  BRA `(.L_x_0) ;  /* 0xfffffffc00fc7947 */ /* 0x000fc0000383ffff */
[----:B------:R-:W-:-:S00]  /*0200*/  NOP ;  /* 0x0000000000007918 */ /* 0x000fc00000000000 */
[----:B------:R-:W-:-:S00]  /*0210*/  NOP ;  /* 0x0000000000007918 */ /* 0x000fc00000000000 */
[----:B------:R-:W-:-:S00]  /*0220*/  NOP ;  /* 0x0000000000007918 */ /* 0x000fc00000000000 */
[----:B------:R-:W-:-:S00]  /*0230*/  NOP ;  /* 0x0000000000007918 */ /* 0x000fc00000000000 */
[----:B------:R-:W-:-:S00]  /*0240*/  NOP ;  /* 0x0000000000007918 */ /* 0x000fc00000000000 */
[----:B------:R-:W-:-:S00]  /*0250*/  NOP ;  /* 0x0000000000007918 */ /* 0x000fc00000000000 */
[----:B------:R-:W-:-:S00]  /*0260*/  NOP ;  /* 0x0000000000007918 */ /* 0x000fc00000000000 */
[----:B------:R-:W-:-:S00]  /*0270*/  NOP ;  /* 0x0000000000007918 */ /* 0x000fc00000000000 */
.L_x_1:


//--------------------- .nv.shared.reserved.0     --------------------------
	.section	.nv.shared.reserved.0,"aw",@nobits
	.weak		__nv_reservedSMEM_offset_0_alias
	.size		__nv_reservedSMEM_offset_0_alias, 0, 64
	.other		__nv_reservedSMEM_offset_0_alias,@"STO_CUDA_RESERVED_SHARED STV_DEFAULT"
__nv_reservedSMEM_offset_0_alias:
	.zero		0
	.zero		64


//--------------------- .nv.constant0.toComplexAndFlipKernel --------------------------
	.section	.nv.constant0.toComplexAndFlipKernel,"a",@progbits
	.sectionflags	@""
	.align	4
.nv.constant0.toComplexAndFlipKernel:
	.zero		920


//--------------------- SYMBOLS --------------------------

	.type		.nv.reservedSmem.offset0,@object
	.size		.nv.reservedSmem.offset0,0x4
